	.headerflags	@"EF_CUDA_TEXMODE_UNIFIED EF_CUDA_64BIT_ADDRESS EF_CUDA_ACCELERATORS EF_CUDA_SM90 EF_CUDA_VIRTUAL_SM(EF_CUDA_SM90)"
	.elftype	@"ET_EXEC"


//--------------------- .nv.info                  --------------------------
	.section	.nv.info,"",@"SHT_CUDA_INFO"
	.align	4


	//----- nvinfo : EIATTR_REGCOUNT
	.align		4
        /*0000*/ 	.byte	0x04, 0x2f
        /*0002*/ 	.short	(.L_1 - .L_0)
	.align		4
.L_0:
        /*0004*/ 	.word	index@(triton_)
        /*0008*/ 	.word	0x0000001a


	//----- nvinfo : EIATTR_MIN_STACK_SIZE
	.align		4
.L_1:
        /*000c*/ 	.byte	0x04, 0x12
        /*000e*/ 	.short	(.L_3 - .L_2)
	.align		4
.L_2:
        /*0010*/ 	.word	index@(triton_)
        /*0014*/ 	.word	0x00000000


	//----- nvinfo : EIATTR_FRAME_SIZE
	.align		4
.L_3:
        /*0018*/ 	.byte	0x04, 0x11
        /*001a*/ 	.short	(.L_5 - .L_4)
	.align		4
.L_4:
        /*001c*/ 	.word	index@(triton_)
        /*0020*/ 	.word	0x00000000


	//----- nvinfo : EIATTR_MIN_STACK_SIZE
	.align		4
.L_5:
        /*0024*/ 	.byte	0x04, 0x12
        /*0026*/ 	.short	(.L_7 - .L_6)
	.align		4
.L_6:
        /*0028*/ 	.word	index@(triton_)
        /*002c*/ 	.word	0x00000000
.L_7:


//--------------------- .nv.info.triton_          --------------------------
	.section	.nv.info.triton_,"",@"SHT_CUDA_INFO"
	.sectionflags	@""
	.align	4


	//----- nvinfo : EIATTR_CUDA_API_VERSION
	.align		4
        /*0000*/ 	.byte	0x04, 0x37
        /*0002*/ 	.short	(.L_9 - .L_8)
.L_8:
        /*0004*/ 	.word	0x0000007c


	//----- nvinfo : EIATTR_KPARAM_INFO
	.align		4
.L_9:
        /*0008*/ 	.byte	0x04, 0x17
        /*000a*/ 	.short	(.L_11 - .L_10)
.L_10:
        /*000c*/ 	.word	0x00000000
        /*0010*/ 	.short	0x0004
        /*0012*/ 	.short	0x001c
        /*0014*/ 	.byte	0x00, 0xf0, 0x11, 0x00


	//----- nvinfo : EIATTR_KPARAM_INFO
	.align		4
.L_11:
        /*0018*/ 	.byte	0x04, 0x17
        /*001a*/ 	.short	(.L_13 - .L_12)
.L_12:
        /*001c*/ 	.word	0x00000000
        /*0020*/ 	.short	0x0003
        /*0022*/ 	.short	0x0018
        /*0024*/ 	.byte	0x00, 0xf0, 0x11, 0x00


	//----- nvinfo : EIATTR_KPARAM_INFO
	.align		4
.L_13:
        /*0028*/ 	.byte	0x04, 0x17
        /*002a*/ 	.short	(.L_15 - .L_14)
.L_14:
        /*002c*/ 	.word	0x00000000
        /*0030*/ 	.short	0x0002
        /*0032*/ 	.short	0x0010
        /*0034*/ 	.byte	0x00, 0xf0, 0x21, 0x00


	//----- nvinfo : EIATTR_KPARAM_INFO
	.align		4
.L_15:
        /*0038*/ 	.byte	0x04, 0x17
        /*003a*/ 	.short	(.L_17 - .L_16)
.L_16:
        /*003c*/ 	.word	0x00000000
        /*0040*/ 	.short	0x0001
        /*0042*/ 	.short	0x0008
        /*0044*/ 	.byte	0x00, 0xf0, 0x21, 0x00


	//----- nvinfo : EIATTR_KPARAM_INFO
	.align		4
.L_17:
        /*0048*/ 	.byte	0x04, 0x17
        /*004a*/ 	.short	(.L_19 - .L_18)
.L_18:
        /*004c*/ 	.word	0x00000000
        /*0050*/ 	.short	0x0000
        /*0052*/ 	.short	0x0000
        /*0054*/ 	.byte	0x00, 0xf0, 0x21, 0x00


	//----- nvinfo : EIATTR_SPARSE_MMA_MASK
	.align		4
.L_19:
        /*0058*/ 	.byte	0x03, 0x50
        /*005a*/ 	.short	0x0000


	//----- nvinfo : EIATTR_MAXREG_COUNT
	.align		4
        /*005c*/ 	.byte	0x03, 0x1b
        /*005e*/ 	.short	0x00ff


	//----- nvinfo : EIATTR_COOP_GROUP_MASK_REGIDS
	.align		4
        /*0060*/ 	.byte	0x04, 0x29
        /*0062*/ 	.short	(.L_21 - .L_20)


	//   ....[0]....
.L_20:
        /*0064*/ 	.word	0xffffffff


	//   ....[1]....
        /*0068*/ 	.word	0xffffffff


	//   ....[2]....
        /*006c*/ 	.word	0xffffffff


	//   ....[3]....
        /*0070*/ 	.word	0xffffffff


	//   ....[4]....
        /*0074*/ 	.word	0xffffffff


	//   ....[5]....
        /*0078*/ 	.word	0xffffffff


	//   ....[6]....
        /*007c*/ 	.word	0xffffffff


	//   ....[7]....
        /*0080*/ 	.word	0xffffffff


	//----- nvinfo : EIATTR_COOP_GROUP_INSTR_OFFSETS
	.align		4
.L_21:
        /*0084*/ 	.byte	0x04, 0x28
        /*0086*/ 	.short	(.L_23 - .L_22)


	//   ....[0]....
.L_22:
        /*0088*/ 	.word	0x00000740


	//   ....[1]....
        /*008c*/ 	.word	0x00000750


	//   ....[2]....
        /*0090*/ 	.word	0x00000780


	//   ....[3]....
        /*0094*/ 	.word	0x00000790


	//   ....[4]....
        /*0098*/ 	.word	0x000007d0


	//   ....[5]....
        /*009c*/ 	.word	0x00000800


	//   ....[6]....
        /*00a0*/ 	.word	0x00000850


	//   ....[7]....
        /*00a4*/ 	.word	0x00000880


	//----- nvinfo : EIATTR_EXIT_INSTR_OFFSETS
	.align		4
.L_23:
        /*00a8*/ 	.byte	0x04, 0x1c
        /*00aa*/ 	.short	(.L_25 - .L_24)


	//   ....[0]....
.L_24:
        /*00ac*/ 	.word	0x000008f0


	//   ....[1]....
        /*00b0*/ 	.word	0x00000950


	//----- nvinfo : EIATTR_MAX_THREADS
	.align		4
.L_25:
        /*00b4*/ 	.byte	0x04, 0x05
        /*00b6*/ 	.short	(.L_27 - .L_26)
.L_26:
        /*00b8*/ 	.word	0x00000100
        /*00bc*/ 	.word	0x00000001
        /*00c0*/ 	.word	0x00000001


	//----- nvinfo : EIATTR_CBANK_PARAM_SIZE
	.align		4
.L_27:
        /*00c4*/ 	.byte	0x03, 0x19
        /*00c6*/ 	.short	0x0020


	//----- nvinfo : EIATTR_PARAM_CBANK
	.align		4
        /*00c8*/ 	.byte	0x04, 0x0a
        /*00ca*/ 	.short	(.L_29 - .L_28)
	.align		4
.L_28:
        /*00cc*/ 	.word	index@(.nv.constant0.triton_)
        /*00d0*/ 	.short	0x0210
        /*00d2*/ 	.short	0x0020


	//----- nvinfo : EIATTR_SW_WAR
	.align		4
.L_29:
        /*00d4*/ 	.byte	0x04, 0x36
        /*00d6*/ 	.short	(.L_31 - .L_30)
.L_30:
        /*00d8*/ 	.word	0x00000008
.L_31:


//--------------------- .nv.callgraph             --------------------------
	.section	.nv.callgraph,"",@"SHT_CUDA_CALLGRAPH"
	.align	4
	.sectionentsize	8
	.align		4
        /*0000*/ 	.word	0x00000000
	.align		4
        /*0004*/ 	.word	0xffffffff
	.align		4
        /*0008*/ 	.word	0x00000000
	.align		4
        /*000c*/ 	.word	0xfffffffe
	.align		4
        /*0010*/ 	.word	0x00000000
	.align		4
        /*0014*/ 	.word	0xfffffffd
	.align		4
        /*0018*/ 	.word	0x00000000
	.align		4
        /*001c*/ 	.word	0xfffffffc


//--------------------- .text.triton_             --------------------------
	.section	.text.triton_,"ax",@progbits
	.sectionflags	@"SHF_BARRIERS=1"
	.align	128
        .global         triton_
        .type           triton_,@function
        .size           triton_,(.L_x_1 - triton_)
        .other          triton_,@"STO_CUDA_ENTRY STV_DEFAULT"
triton_:
.text.triton_:
[----:B------:R-:W0:Y:S02]  /*0000*/  LDC R1, c[0x0][0x28] ;  /* 0x00000a00ff017b82 */ /* 0x000e240000000800 */
[----:B------:R-:W1:Y:S01]  /*0010*/  S2R R0, SR_TID.X ;  /* 0x0000000000007919 */ /* 0x000e620000002100 */
[----:B------:R-:W2:Y:S01]  /*0020*/  LDC.64 R14, c[0x0][0x210] ;  /* 0x00008400ff0e7b82 */ /* 0x000ea20000000a00 */
[----:B------:R-:W-:Y:S01]  /*0030*/  ULDC.64 UR6, c[0x0][0x208] ;  /* 0x0000820000067ab9 */ /* 0x000fe20000000a00 */
[----:B------:R-:W3:Y:S06]  /*0040*/  S2R R3, SR_CTAID.X ;  /* 0x0000000000037919 */ /* 0x000eec0000002500 */
[----:B------:R-:W4:Y:S01]  /*0050*/  LDC.64 R12, c[0x0][0x218] ;  /* 0x00008600ff0c7b82 */ /* 0x000f220000000a00 */
[----:B-1----:R-:W-:-:S02]  /*0060*/  SHF.R.U32.HI R2, RZ, 0x4, R0 ;  /* 0x00000004ff027819 */ /* 0x002fc40000011600 */
[----:B---3--:R-:W-:Y:S02]  /*0070*/  SHF.L.U32 R3, R3, 0x5, RZ ;  /* 0x0000000503037819 */ /* 0x008fe400000006ff */
[----:B------:R-:W-:-:S04]  /*0080*/  SGXT.U32 R2, R2, 0x4 ;  /* 0x000000040202781a */ /* 0x000fc80000000000 */
[----:B------:R-:W-:-:S05]  /*0090*/  LOP3.LUT R17, R3, R2, RZ, 0xfc, !PT ;  /* 0x0000000203117212 */ /* 0x000fca00078efcff */
[----:B------:R-:W-:-:S05]  /*00a0*/  IMAD.HI R2, R17, 0x2aaaaaab, RZ ;  /* 0x2aaaaaab11027827 */ /* 0x000fca00078e02ff */
[----:B------:R-:W-:-:S04]  /*00b0*/  SHF.R.U32.HI R5, RZ, 0x1f, R2 ;  /* 0x0000001fff057819 */ /* 0x000fc80000011602 */
[----:B------:R-:W-:Y:S02]  /*00c0*/  LEA.HI R4, R2, R5, RZ, 0x1e ;  /* 0x0000000502047211 */ /* 0x000fe400078ff0ff */
[----:B------:R-:W-:-:S03]  /*00d0*/  SHF.L.U32 R2, R0, 0x3, RZ ;  /* 0x0000000300027819 */ /* 0x000fc600000006ff */
[----:B------:R-:W-:Y:S01]  /*00e0*/  IMAD R5, R4, -0x18, R17 ;  /* 0xffffffe804057824 */ /* 0x000fe200078e0211 */
[----:B------:R-:W-:-:S04]  /*00f0*/  LOP3.LUT R2, R2, 0x78, RZ, 0xc0, !PT ;  /* 0x0000007802027812 */ /* 0x000fc800078ec0ff */
[----:B------:R-:W-:Y:S01]  /*0100*/  LEA R9, R5, R2, 0x7 ;  /* 0x0000000205097211 */ /* 0x000fe200078e38ff */
[----:B------:R-:W-:-:S04]  /*0110*/  IMAD R7, R17, 0x80, R2 ;  /* 0x0000008011077824 */ /* 0x000fc800078e0202 */
[----:B--2---:R-:W-:-:S04]  /*0120*/  IMAD.WIDE R4, R7, 0x2, R14 ;  /* 0x0000000207047825 */ /* 0x004fc800078e020e */
[----:B----4-:R-:W-:Y:S01]  /*0130*/  IMAD.WIDE R8, R9, 0x2, R12 ;  /* 0x0000000209087825 */ /* 0x010fe200078e020c */
[----:B------:R-:W-:Y:S01]  /*0140*/  LOP3.LUT R17, R17, 0x10, RZ, 0xfc, !PT ;  /* 0x0000001011117812 */ /* 0x000fe200078efcff */
[----:B------:R-:W2:Y:S04]  /*0150*/  LDG.E.128 R4, desc[UR6][R4.64] ;  /* 0x0000000604047981 */ /* 0x000ea8000c1e1d00 */
[----:B------:R-:W3:Y:S01]  /*0160*/  LDG.E.EL.128 R8, desc[UR6][R8.64] ;  /* 0x0000000608087981 */ /* 0x000ee2000c2e1d00 */
[----:B------:R-:W-:-:S05]  /*0170*/  IMAD.HI R16, R17, 0x2aaaaaab, RZ ;  /* 0x2aaaaaab11107827 */ /* 0x000fca00078e02ff */
[----:B------:R-:W-:-:S04]  /*0180*/  SHF.R.U32.HI R19, RZ, 0x1f, R16 ;  /* 0x0000001fff137819 */ /* 0x000fc80000011610 */
[----:B------:R-:W-:-:S05]  /*0190*/  LEA.HI R16, R16, R19, RZ, 0x1e ;  /* 0x0000001310107211 */ /* 0x000fca00078ff0ff */
[----:B------:R-:W-:Y:S01]  /*01a0*/  IMAD R19, R16, -0x18, R17 ;  /* 0xffffffe810137824 */ /* 0x000fe200078e0211 */
[----:B------:R-:W-:-:S03]  /*01b0*/  LEA R17, R17, R2, 0x7 ;  /* 0x0000000211117211 */ /* 0x000fc600078e38ff */
[----:B------:R-:W-:Y:S02]  /*01c0*/  IMAD R19, R19, 0x80, R2 ;  /* 0x0000008013137824 */ /* 0x000fe400078e0202 */
[----:B------:R-:W-:-:S04]  /*01d0*/  IMAD.WIDE R16, R17, 0x2, R14 ;  /* 0x0000000211107825 */ /* 0x000fc800078e020e */
[----:B------:R-:W-:Y:S02]  /*01e0*/  IMAD.WIDE R12, R19, 0x2, R12 ;  /* 0x00000002130c7825 */ /* 0x000fe400078e020c */
[----:B------:R-:W4:Y:S04]  /*01f0*/  LDG.E.128 R16, desc[UR6][R16.64] ;  /* 0x0000000610107981 */ /* 0x000f28000c1e1d00 */
[----:B------:R-:W5:Y:S01]  /*0200*/  LDG.E.EL.128 R12, desc[UR6][R12.64] ;  /* 0x000000060c0c7981 */ /* 0x000f62000c2e1d00 */
[----:B------:R-:W1:Y:S01]  /*0210*/  S2UR UR5, SR_CgaCtaId ;  /* 0x00000000000579c3 */ /* 0x000e620000008800 */
[----:B------:R-:W-:Y:S02]  /*0220*/  UMOV UR4, 0x400 ;  /* 0x0000040000047882 */ /* 0x000fe40000000000 */
[----:B-1----:R-:W-:Y:S01]  /*0230*/  UPRMT UR4, UR5, 0x654, UR4 ;  /* 0x0000065405047896 */ /* 0x002fe20008000004 */
[C---:B--2---:R-:W-:Y:S01]  /*0240*/  PRMT R2, R4.reuse, 0x7632, R2 ;  /* 0x0000763204027816 */ /* 0x044fe20000000002 */
[----:B------:R-:W-:Y:S01]  /*0250*/  IMAD.U32 R4, R4, 0x10000, RZ ;  /* 0x0001000004047824 */ /* 0x000fe200078e00ff */
[----:B---3--:R-:W-:-:S02]  /*0260*/  PRMT R20, R8, 0x7632, R20 ;  /* 0x0000763208147816 */ /* 0x008fc40000000014 */
[----:B------:R-:W-:Y:S02]  /*0270*/  SHF.L.U32 R2, R2, 0x10, RZ ;  /* 0x0000001002027819 */ /* 0x000fe400000006ff */
[----:B------:R-:W-:Y:S02]  /*0280*/  SHF.L.U32 R23, R20, 0x10, RZ ;  /* 0x0000001014177819 */ /* 0x000fe400000006ff */
[----:B------:R-:W-:-:S03]  /*0290*/  SHF.L.U32 R21, R8, 0x10, RZ ;  /* 0x0000001008157819 */ /* 0x000fc600000006ff */
[----:B------:R-:W-:Y:S01]  /*02a0*/  FADD R8, R2, R23 ;  /* 0x0000001702087221 */ /* 0x000fe20000000000 */
[----:B------:R-:W-:Y:S01]  /*02b0*/  SHF.L.U32 R2, R5, 0x10, RZ ;  /* 0x0000001005027819 */ /* 0x000fe200000006ff */
[----:B------:R-:W-:Y:S02]  /*02c0*/  IMAD.U32 R23, R9, 0x10000, RZ ;  /* 0x0001000009177824 */ /* 0x000fe400078e00ff */
[----:B------:R-:W-:Y:S01]  /*02d0*/  FADD R4, R4, R21 ;  /* 0x0000001504047221 */ /* 0x000fe20000000000 */
[----:B------:R-:W-:Y:S01]  /*02e0*/  PRMT R5, R5, 0x7632, R5 ;  /* 0x0000763205057816 */ /* 0x000fe20000000005 */
[----:B------:R-:W-:Y:S01]  /*02f0*/  FMUL R21, R8, R8 ;  /* 0x0000000808157220 */ /* 0x000fe20000400000 */
[----:B------:R-:W-:Y:S01]  /*0300*/  PRMT R9, R9, 0x7632, R9 ;  /* 0x0000763209097816 */ /* 0x000fe20000000009 */
[----:B------:R-:W-:Y:S01]  /*0310*/  FADD R23, R2, R23 ;  /* 0x0000001702177221 */ /* 0x000fe20000000000 */
[----:B------:R-:W-:Y:S01]  /*0320*/  SHF.L.U32 R5, R5, 0x10, RZ ;  /* 0x0000001005057819 */ /* 0x000fe200000006ff */
[----:B------:R-:W-:Y:S01]  /*0330*/  FFMA R20, R4, R4, R21 ;  /* 0x0000000404147223 */ /* 0x000fe20000000015 */
[----:B------:R-:W-:-:S02]  /*0340*/  SHF.L.U32 R8, R9, 0x10, RZ ;  /* 0x0000001009087819 */ /* 0x000fc400000006ff */
[C---:B------:R-:W-:Y:S01]  /*0350*/  PRMT R2, R6.reuse, 0x7632, R2 ;  /* 0x0000763206027816 */ /* 0x040fe20000000002 */
[----:B------:R-:W-:Y:S01]  /*0360*/  IMAD.U32 R6, R6, 0x10000, RZ ;  /* 0x0001000006067824 */ /* 0x000fe200078e00ff */
[C---:B------:R-:W-:Y:S01]  /*0370*/  SHF.L.U32 R9, R10.reuse, 0x10, RZ ;  /* 0x000000100a097819 */ /* 0x040fe200000006ff */
[----:B------:R-:W-:Y:S01]  /*0380*/  FADD R5, R5, R8 ;  /* 0x0000000805057221 */ /* 0x000fe20000000000 */
[----:B------:R-:W-:Y:S01]  /*0390*/  PRMT R4, R10, 0x7632, R4 ;  /* 0x000076320a047816 */ /* 0x000fe20000000004 */
[----:B------:R-:W-:Y:S01]  /*03a0*/  FFMA R20, R23, R23, R20 ;  /* 0x0000001717147223 */ /* 0x000fe20000000014 */
[----:B------:R-:W-:Y:S01]  /*03b0*/  SHF.L.U32 R2, R2, 0x10, RZ ;  /* 0x0000001002027819 */ /* 0x000fe200000006ff */
[----:B------:R-:W-:Y:S01]  /*03c0*/  FADD R6, R6, R9 ;  /* 0x0000000906067221 */ /* 0x000fe20000000000 */
[----:B----4-:R-:W-:Y:S01]  /*03d0*/  PRMT R8, R17, 0x7632, R8 ;  /* 0x0000763211087816 */ /* 0x010fe20000000008 */
[----:B------:R-:W-:Y:S02]  /*03e0*/  IMAD.U32 R21, R4, 0x10000, RZ ;  /* 0x0001000004157824 */ /* 0x000fe400078e00ff */
[----:B------:R-:W-:Y:S01]  /*03f0*/  FFMA R9, R5, R5, R20 ;  /* 0x0000000505097223 */ /* 0x000fe20000000014 */
[----:B------:R-:W-:-:S02]  /*0400*/  SHF.L.U32 R5, R7, 0x10, RZ ;  /* 0x0000001007057819 */ /* 0x000fc400000006ff */
[----:B------:R-:W-:Y:S01]  /*0410*/  SHF.L.U32 R4, R11, 0x10, RZ ;  /* 0x000000100b047819 */ /* 0x000fe200000006ff */
[----:B------:R-:W-:Y:S01]  /*0420*/  FADD R2, R2, R21 ;  /* 0x0000001502027221 */ /* 0x000fe20000000000 */
[----:B------:R-:W-:Y:S01]  /*0430*/  FFMA R9, R6, R6, R9 ;  /* 0x0000000606097223 */ /* 0x000fe20000000009 */
[----:B-----5:R-:W-:Y:S02]  /*0440*/  PRMT R10, R12, 0x7632, R10 ;  /* 0x000076320c0a7816 */ /* 0x020fe4000000000a */
[--C-:B------:R-:W-:Y:S01]  /*0450*/  FADD R5, R5, R4.reuse ;  /* 0x0000000405057221 */ /* 0x100fe20000000000 */
[----:B------:R-:W-:Y:S01]  /*0460*/  PRMT R4, R16, 0x7632, R4 ;  /* 0x0000763210047816 */ /* 0x000fe20000000004 */
[----:B------:R-:W-:Y:S01]  /*0470*/  FFMA R2, R2, R2, R9 ;  /* 0x0000000202027223 */ /* 0x000fe20000000009 */
[----:B------:R-:W-:Y:S01]  /*0480*/  IMAD.U32 R10, R10, 0x10000, RZ ;  /* 0x000100000a0a7824 */ /* 0x000fe200078e00ff */
[----:B------:R-:W-:Y:S01]  /*0490*/  SHF.L.U32 R21, R12, 0x10, RZ ;  /* 0x000000100c157819 */ /* 0x000fe200000006ff */
[----:B------:R-:W-:Y:S01]  /*04a0*/  IMAD.U32 R16, R16, 0x10000, RZ ;  /* 0x0001000010107824 */ /* 0x000fe200078e00ff */
[----:B------:R-:W-:Y:S01]  /*04b0*/  SHF.L.U32 R9, R4, 0x10, RZ ;  /* 0x0000001004097819 */ /* 0x000fe200000006ff */
[----:B------:R-:W-:Y:S01]  /*04c0*/  FFMA R5, R5, R5, R2 ;  /* 0x0000000505057223 */ /* 0x000fe20000000002 */
[----:B------:R-:W-:Y:S01]  /*04d0*/  SHF.L.U32 R17, R17, 0x10, RZ ;  /* 0x0000001011117819 */ /* 0x000fe200000006ff */
[----:B------:R-:W-:Y:S01]  /*04e0*/  FADD R16, R16, R21 ;  /* 0x0000001510107221 */ /* 0x000fe20000000000 */
[----:B------:R-:W-:Y:S01]  /*04f0*/  SHF.L.U32 R8, R8, 0x10, RZ ;  /* 0x0000001008087819 */ /* 0x000fe200000006ff */
[----:B------:R-:W-:Y:S01]  /*0500*/  FADD R12, R9, R10 ;  /* 0x0000000a090c7221 */ /* 0x000fe20000000000 */
[C---:B------:R-:W-:Y:S01]  /*0510*/  PRMT R9, R13.reuse, 0x7632, R9 ;  /* 0x000076320d097816 */ /* 0x040fe20000000009 */
[----:B------:R-:W-:Y:S01]  /*0520*/  IMAD.U32 R10, R13, 0x10000, RZ ;  /* 0x000100000d0a7824 */ /* 0x000fe200078e00ff */
[----:B------:R-:W-:Y:S01]  /*0530*/  PRMT R6, R18, 0x7632, R6 ;  /* 0x0000763212067816 */ /* 0x000fe20000000006 */
[----:B------:R-:W-:Y:S01]  /*0540*/  FMUL R21, R12, R12 ;  /* 0x0000000c0c157220 */ /* 0x000fe20000400000 */
[----:B------:R-:W-:Y:S01]  /*0550*/  SHF.L.U32 R13, R9, 0x10, RZ ;  /* 0x00000010090d7819 */ /* 0x000fe200000006ff */
[----:B------:R-:W-:Y:S01]  /*0560*/  FADD R10, R17, R10 ;  /* 0x0000000a110a7221 */ /* 0x000fe20000000000 */
[----:B------:R-:W-:Y:S01]  /*0570*/  SHF.L.U32 R18, R18, 0x10, RZ ;  /* 0x0000001012127819 */ /* 0x000fe200000006ff */
[----:B------:R-:W-:Y:S01]  /*0580*/  FFMA R21, R16, R16, R21 ;  /* 0x0000001010157223 */ /* 0x000fe20000000015 */
[----:B------:R-:W-:Y:S01]  /*0590*/  PRMT R9, R14, 0x7632, R9 ;  /* 0x000076320e097816 */ /* 0x000fe20000000009 */
[----:B------:R-:W-:Y:S01]  /*05a0*/  FADD R8, R8, R13 ;  /* 0x0000000d08087221 */ /* 0x000fe20000000000 */
[----:B------:R-:W-:Y:S01]  /*05b0*/  SHF.L.U32 R17, R14, 0x10, RZ ;  /* 0x000000100e117819 */ /* 0x000fe200000006ff */
[----:B------:R-:W-:Y:S01]  /*05c0*/  FFMA R21, R10, R10, R21 ;  /* 0x0000000a0a157223 */ /* 0x000fe20000000015 */
[----:B------:R-:W-:Y:S01]  /*05d0*/  SHF.L.U32 R9, R9, 0x10, RZ ;  /* 0x0000001009097819 */ /* 0x000fe200000006ff */
[----:B------:R-:W-:Y:S01]  /*05e0*/  IMAD.U32 R6, R6, 0x10000, RZ ;  /* 0x0001000006067824 */ /* 0x000fe200078e00ff */
[----:B------:R-:W-:Y:S01]  /*05f0*/  PRMT R4, R19, 0x7632, R4 ;  /* 0x0000763213047816 */ /* 0x000fe20000000004 */
[----:B------:R-:W-:Y:S01]  /*0600*/  FADD R17, R18, R17 ;  /* 0x0000001112117221 */ /* 0x000fe20000000000 */
[----:B------:R-:W-:Y:S01]  /*0610*/  FFMA R14, R8, R8, R21 ;  /* 0x00000008080e7223 */ /* 0x000fe20000000015 */
[----:B------:R-:W-:Y:S01]  /*0620*/  PRMT R7, R7, 0x7632, R7 ;  /* 0x0000763207077816 */ /* 0x000fe20000000007 */
[----:B------:R-:W-:Y:S01]  /*0630*/  FADD R12, R6, R9 ;  /* 0x00000009060c7221 */ /* 0x000fe20000000000 */
[----:B------:R-:W-:Y:S01]  /*0640*/  PRMT R11, R11, 0x7632, R11 ;  /* 0x000076320b0b7816 */ /* 0x000fe2000000000b */
[----:B------:R-:W-:Y:S01]  /*0650*/  FFMA R17, R17, R17, R14 ;  /* 0x0000001111117223 */ /* 0x000fe2000000000e */
[----:B------:R-:W-:-:S02]  /*0660*/  SHF.L.U32 R19, R19, 0x10, RZ ;  /* 0x0000001013137819 */ /* 0x000fc400000006ff */
[----:B------:R-:W-:Y:S01]  /*0670*/  PRMT R8, R15, 0x7632, R8 ;  /* 0x000076320f087816 */ /* 0x000fe20000000008 */
[----:B------:R-:W-:Y:S01]  /*0680*/  IMAD.U32 R6, R11, 0x10000, RZ ;  /* 0x000100000b067824 */ /* 0x000fe200078e00ff */
[----:B------:R-:W-:Y:S01]  /*0690*/  SHF.L.U32 R10, R15, 0x10, RZ ;  /* 0x000000100f0a7819 */ /* 0x000fe200000006ff */
[----:B------:R-:W-:Y:S01]  /*06a0*/  FFMA R17, R12, R12, R17 ;  /* 0x0000000c0c117223 */ /* 0x000fe20000000011 */
[----:B------:R-:W-:Y:S02]  /*06b0*/  SHF.L.U32 R7, R7, 0x10, RZ ;  /* 0x0000001007077819 */ /* 0x000fe400000006ff */
[----:B------:R-:W-:Y:S01]  /*06c0*/  SHF.L.U32 R4, R4, 0x10, RZ ;  /* 0x0000001004047819 */ /* 0x000fe200000006ff */
[----:B------:R-:W-:Y:S01]  /*06d0*/  FADD R10, R19, R10 ;  /* 0x0000000a130a7221 */ /* 0x000fe20000000000 */
[----:B------:R-:W-:Y:S01]  /*06e0*/  SHF.L.U32 R9, R8, 0x10, RZ ;  /* 0x0000001008097819 */ /* 0x000fe200000006ff */
[----:B------:R-:W-:Y:S02]  /*06f0*/  FADD R6, R7, R6 ;  /* 0x0000000607067221 */ /* 0x000fe40000000000 */
[----:B------:R-:W-:-:S02]  /*0700*/  FFMA R17, R10, R10, R17 ;  /* 0x0000000a0a117223 */ /* 0x000fc40000000011 */
[----:B------:R-:W-:Y:S01]  /*0710*/  FADD R4, R4, R9 ;  /* 0x0000000904047221 */ /* 0x000fe20000000000 */
[----:B------:R-:W-:-:S03]  /*0720*/  FFMA R5, R6, R6, R5 ;  /* 0x0000000606057223 */ /* 0x000fc60000000005 */
[----:B------:R-:W-:Y:S02]  /*0730*/  FFMA R17, R4, R4, R17 ;  /* 0x0000000404117223 */ /* 0x000fe40000000011 */
[----:B------:R-:W1:Y:S04]  /*0740*/  SHFL.BFLY PT, R2, R5, 0x8, 0x1f ;  /* 0x0d001f0005027f89 */ /* 0x000e6800000e0000 */
[----:B------:R-:W2:Y:S01]  /*0750*/  SHFL.BFLY PT, R4, R17, 0x8, 0x1f ;  /* 0x0d001f0011047f89 */ /* 0x000ea200000e0000 */
[----:B-1----:R-:W-:Y:S01]  /*0760*/  FADD R2, R5, R2 ;  /* 0x0000000205027221 */ /* 0x002fe20000000000 */
[----:B--2---:R-:W-:-:S04]  /*0770*/  FADD R6, R17, R4 ;  /* 0x0000000411067221 */ /* 0x004fc80000000000 */
[----:B------:R-:W1:Y:S04]  /*0780*/  SHFL.BFLY PT, R7, R2, 0x4, 0x1f ;  /* 0x0c801f0002077f89 */ /* 0x000e6800000e0000 */
[----:B------:R-:W2:Y:S01]  /*0790*/  SHFL.BFLY PT, R9, R6, 0x4, 0x1f ;  /* 0x0c801f0006097f89 */ /* 0x000ea200000e0000 */
[----:B-1----:R-:W-:Y:S01]  /*07a0*/  FADD R7, R2, R7 ;  /* 0x0000000702077221 */ /* 0x002fe20000000000 */
[----:B------:R-:W-:Y:S01]  /*07b0*/  SHF.R.U32.HI R2, RZ, 0x5, R0 ;  /* 0x00000005ff027819 */ /* 0x000fe20000011600 */
[----:B--2---:R-:W-:-:S03]  /*07c0*/  FADD R9, R6, R9 ;  /* 0x0000000906097221 */ /* 0x004fc60000000000 */
[----:B------:R-:W1:Y:S01]  /*07d0*/  SHFL.BFLY PT, R4, R7, 0x2, 0x1f ;  /* 0x0c401f0007047f89 */ /* 0x000e6200000e0000 */
[----:B------:R-:W-:Y:S02]  /*07e0*/  SHF.R.U32.HI R6, RZ, 0x2, R0 ;  /* 0x00000002ff067819 */ /* 0x000fe40000011600 */
[----:B------:R-:W-:Y:S01]  /*07f0*/  SGXT.U32 R2, R2, 0x3 ;  /* 0x000000030202781a */ /* 0x000fe20000000000 */
[----:B------:R-:W2:Y:S03]  /*0800*/  SHFL.BFLY PT, R8, R9, 0x2, 0x1f ;  /* 0x0c401f0009087f89 */ /* 0x000ea600000e0000 */
[----:B------:R-:W-:Y:S01]  /*0810*/  ISETP.NE.AND P0, PT, R2, RZ, PT ;  /* 0x000000ff0200720c */ /* 0x000fe20003f05270 */
[----:B-1----:R-:W-:Y:S01]  /*0820*/  FADD R4, R7, R4 ;  /* 0x0000000407047221 */ /* 0x002fe20000000000 */
[----:B------:R-:W-:Y:S01]  /*0830*/  LOP3.LUT R7, R6, 0x4, RZ, 0xc0, !PT ;  /* 0x0000000406077812 */ /* 0x000fe200078ec0ff */
[----:B--2---:R-:W-:-:S03]  /*0840*/  FADD R8, R9, R8 ;  /* 0x0000000809087221 */ /* 0x004fc60000000000 */
[----:B------:R-:W1:Y:S01]  /*0850*/  SHFL.BFLY PT, R5, R4, 0x1, 0x1f ;  /* 0x0c201f0004057f89 */ /* 0x000e6200000e0000 */
[----:B------:R-:W-:Y:S02]  /*0860*/  LEA R6, R2, R7, 0x3 ;  /* 0x0000000702067211 */ /* 0x000fe400078e18ff */
[----:B------:R-:W-:Y:S01]  /*0870*/  LOP3.LUT R2, R0, 0x1f, RZ, 0xc0, !PT ;  /* 0x0000001f00027812 */ /* 0x000fe200078ec0ff */
[----:B------:R-:W2:Y:S03]  /*0880*/  SHFL.BFLY PT, R11, R8, 0x1, 0x1f ;  /* 0x0c201f00080b7f89 */ /* 0x000ea600000e0000 */
[----:B------:R-:W-:Y:S01]  /*0890*/  LEA R7, R2, UR4, 0x2 ;  /* 0x0000000402077c11 */ /* 0x000fe2000f8e10ff */
[----:B-1----:R-:W-:Y:S01]  /*08a0*/  FADD R5, R4, R5 ;  /* 0x0000000504057221 */ /* 0x002fe20000000000 */
[----:B--2---:R-:W-:-:S04]  /*08b0*/  FADD R11, R8, R11 ;  /* 0x0000000b080b7221 */ /* 0x004fc80000000000 */
[----:B------:R1:W-:Y:S04]  /*08c0*/  STS [R6+UR4], R5 ;  /* 0x0000000506007988 */ /* 0x0003e80008000804 */
[----:B------:R1:W-:Y:S01]  /*08d0*/  STS [R6+UR4+0x40], R11 ;  /* 0x0000400b06007988 */ /* 0x0003e20008000804 */
[----:B------:R-:W-:Y:S06]  /*08e0*/  BAR.SYNC.DEFER_BLOCKING 0x0 ;  /* 0x0000000000007b1d */ /* 0x000fec0000010000 */
[----:B-1----:R-:W-:Y:S05]  /*08f0*/  @P0 EXIT ;  /* 0x000000000000094d */ /* 0x002fea0003800000 */
[----:B------:R-:W0:Y:S01]  /*0900*/  LDS R7, [R7] ;  /* 0x0000000007077984 */ /* 0x000e220000000800 */
[----:B------:R-:W1:Y:S01]  /*0910*/  LDC.64 R4, c[0x0][0x220] ;  /* 0x00008800ff047b82 */ /* 0x000e620000000a00 */
[----:B------:R-:W-:-:S05]  /*0920*/  LOP3.LUT R3, R3, 0x1f, R0, 0xf8, !PT ;  /* 0x0000001f03037812 */ /* 0x000fca00078ef800 */
[----:B-1----:R-:W-:-:S05]  /*0930*/  IMAD.WIDE R2, R3, 0x4, R4 ;  /* 0x0000000403027825 */ /* 0x002fca00078e0204 */
[----:B0-----:R-:W-:Y:S01]  /*0940*/  STG.E desc[UR6][R2.64], R7 ;  /* 0x0000000702007986 */ /* 0x001fe2000c101906 */
[----:B------:R-:W-:Y:S05]  /*0950*/  EXIT ;  /* 0x000000000000794d */ /* 0x000fea0003800000 */
.L_x_0:
[----:B------:R-:W-:-:S00]  /*0960*/  BRA `(.L_x_0) ;  /* 0xfffffffc00fc7947 */ /* 0x000fc0000383ffff */
[----:B------:R-:W-:-:S00]  /*0970*/  NOP ;  /* 0x0000000000007918 */ /* 0x000fc00000000000 */
        /* <DEDUP_REMOVED lines=8> */
.L_x_1:


//--------------------- .nv.shared.triton_        --------------------------
	.section	.nv.shared.triton_,"aw",@nobits
	.sectionflags	@""
	.align	16
	.zero		1024


//--------------------- .nv.constant0.triton_     --------------------------
	.section	.nv.constant0.triton_,"a",@progbits
	.sectionflags	@""
	.align	4
.nv.constant0.triton_:
	.zero		560
